	.headerflags	@"EF_CUDA_TEXMODE_UNIFIED EF_CUDA_64BIT_ADDRESS EF_CUDA_ACCELERATORS EF_CUDA_SM90 EF_CUDA_VIRTUAL_SM(EF_CUDA_SM90)"
	.elftype	@"ET_EXEC"


//--------------------- .nv.info                  --------------------------
	.section	.nv.info,"",@"SHT_CUDA_INFO"
	.align	4


	//----- nvinfo : EIATTR_REGCOUNT
	.align		4
        /*0000*/ 	.byte	0x04, 0x2f
        /*0002*/ 	.short	(.L_1 - .L_0)
	.align		4
.L_0:
        /*0004*/ 	.word	index@(triton_poi_fused_cat_103)
        /*0008*/ 	.word	0x00000016


	//----- nvinfo : EIATTR_MIN_STACK_SIZE
	.align		4
.L_1:
        /*000c*/ 	.byte	0x04, 0x12
        /*000e*/ 	.short	(.L_3 - .L_2)
	.align		4
.L_2:
        /*0010*/ 	.word	index@(triton_poi_fused_cat_103)
        /*0014*/ 	.word	0x00000000


	//----- nvinfo : EIATTR_FRAME_SIZE
	.align		4
.L_3:
        /*0018*/ 	.byte	0x04, 0x11
        /*001a*/ 	.short	(.L_5 - .L_4)
	.align		4
.L_4:
        /*001c*/ 	.word	index@(triton_poi_fused_cat_103)
        /*0020*/ 	.word	0x00000000


	//----- nvinfo : EIATTR_MIN_STACK_SIZE
	.align		4
.L_5:
        /*0024*/ 	.byte	0x04, 0x12
        /*0026*/ 	.short	(.L_7 - .L_6)
	.align		4
.L_6:
        /*0028*/ 	.word	index@(triton_poi_fused_cat_103)
        /*002c*/ 	.word	0x00000000
.L_7:


//--------------------- .nv.info.triton_poi_fused_cat_103 --------------------------
	.section	.nv.info.triton_poi_fused_cat_103,"",@"SHT_CUDA_INFO"
	.sectionflags	@""
	.align	4


	//----- nvinfo : EIATTR_CUDA_API_VERSION
	.align		4
        /*0000*/ 	.byte	0x04, 0x37
        /*0002*/ 	.short	(.L_9 - .L_8)
.L_8:
        /*0004*/ 	.word	0x0000007c


	//----- nvinfo : EIATTR_KPARAM_INFO
	.align		4
.L_9:
        /*0008*/ 	.byte	0x04, 0x17
        /*000a*/ 	.short	(.L_11 - .L_10)
.L_10:
        /*000c*/ 	.word	0x00000000
        /*0010*/ 	.short	0x0005
        /*0012*/ 	.short	0x0028
        /*0014*/ 	.byte	0x00, 0xf0, 0x11, 0x00


	//----- nvinfo : EIATTR_KPARAM_INFO
	.align		4
.L_11:
        /*0018*/ 	.byte	0x04, 0x17
        /*001a*/ 	.short	(.L_13 - .L_12)
.L_12:
        /*001c*/ 	.word	0x00000000
        /*0020*/ 	.short	0x0004
        /*0022*/ 	.short	0x0020
        /*0024*/ 	.byte	0x00, 0xf4, 0x21, 0x00


	//----- nvinfo : EIATTR_KPARAM_INFO
	.align		4
.L_13:
        /*0028*/ 	.byte	0x04, 0x17
        /*002a*/ 	.short	(.L_15 - .L_14)
.L_14:
        /*002c*/ 	.word	0x00000000
        /*0030*/ 	.short	0x0003
        /*0032*/ 	.short	0x0018
        /*0034*/ 	.byte	0x00, 0xf4, 0x21, 0x00


	//----- nvinfo : EIATTR_KPARAM_INFO
	.align		4
.L_15:
        /*0038*/ 	.byte	0x04, 0x17
        /*003a*/ 	.short	(.L_17 - .L_16)
.L_16:
        /*003c*/ 	.word	0x00000000
        /*0040*/ 	.short	0x0002
        /*0042*/ 	.short	0x0010
        /*0044*/ 	.byte	0x00, 0xf4, 0x21, 0x00


	//----- nvinfo : EIATTR_KPARAM_INFO
	.align		4
.L_17:
        /*0048*/ 	.byte	0x04, 0x17
        /*004a*/ 	.short	(.L_19 - .L_18)
.L_18:
        /*004c*/ 	.word	0x00000000
        /*0050*/ 	.short	0x0001
        /*0052*/ 	.short	0x0008
        /*0054*/ 	.byte	0x00, 0xf4, 0x21, 0x00


	//----- nvinfo : EIATTR_KPARAM_INFO
	.align		4
.L_19:
        /*0058*/ 	.byte	0x04, 0x17
        /*005a*/ 	.short	(.L_21 - .L_20)
.L_20:
        /*005c*/ 	.word	0x00000000
        /*0060*/ 	.short	0x0000
        /*0062*/ 	.short	0x0000
        /*0064*/ 	.byte	0x00, 0xf4, 0x21, 0x00


	//----- nvinfo : EIATTR_SPARSE_MMA_MASK
	.align		4
.L_21:
        /*0068*/ 	.byte	0x03, 0x50
        /*006a*/ 	.short	0x0000


	//----- nvinfo : EIATTR_MAXREG_COUNT
	.align		4
        /*006c*/ 	.byte	0x03, 0x1b
        /*006e*/ 	.short	0x00ff


	//----- nvinfo : EIATTR_EXIT_INSTR_OFFSETS
	.align		4
        /*0070*/ 	.byte	0x04, 0x1c
        /*0072*/ 	.short	(.L_23 - .L_22)


	//   ....[0]....
.L_22:
        /*0074*/ 	.word	0x00000200


	//   ....[1]....
        /*0078*/ 	.word	0x00000220


	//----- nvinfo : EIATTR_REQNTID
	.align		4
.L_23:
        /*007c*/ 	.byte	0x04, 0x10
        /*007e*/ 	.short	(.L_25 - .L_24)
.L_24:
        /*0080*/ 	.word	0x00000080
        /*0084*/ 	.word	0x00000001
        /*0088*/ 	.word	0x00000001


	//----- nvinfo : EIATTR_CBANK_PARAM_SIZE
	.align		4
.L_25:
        /*008c*/ 	.byte	0x03, 0x19
        /*008e*/ 	.short	0x002c


	//----- nvinfo : EIATTR_PARAM_CBANK
	.align		4
        /*0090*/ 	.byte	0x04, 0x0a
        /*0092*/ 	.short	(.L_27 - .L_26)
	.align		4
.L_26:
        /*0094*/ 	.word	index@(.nv.constant0.triton_poi_fused_cat_103)
        /*0098*/ 	.short	0x0210
        /*009a*/ 	.short	0x002c


	//----- nvinfo : EIATTR_SW_WAR
	.align		4
.L_27:
        /*009c*/ 	.byte	0x04, 0x36
        /*009e*/ 	.short	(.L_29 - .L_28)
.L_28:
        /*00a0*/ 	.word	0x00000008
.L_29:


//--------------------- .nv.callgraph             --------------------------
	.section	.nv.callgraph,"",@"SHT_CUDA_CALLGRAPH"
	.align	4
	.sectionentsize	8
	.align		4
        /*0000*/ 	.word	0x00000000
	.align		4
        /*0004*/ 	.word	0xffffffff
	.align		4
        /*0008*/ 	.word	0x00000000
	.align		4
        /*000c*/ 	.word	0xfffffffe
	.align		4
        /*0010*/ 	.word	0x00000000
	.align		4
        /*0014*/ 	.word	0xfffffffd
	.align		4
        /*0018*/ 	.word	0x00000000
	.align		4
        /*001c*/ 	.word	0xfffffffc


//--------------------- .text.triton_poi_fused_cat_103 --------------------------
	.section	.text.triton_poi_fused_cat_103,"ax",@progbits
	.align	128
        .global         triton_poi_fused_cat_103
        .type           triton_poi_fused_cat_103,@function
        .size           triton_poi_fused_cat_103,(.L_x_1 - triton_poi_fused_cat_103)
        .other          triton_poi_fused_cat_103,@"STO_CUDA_ENTRY STV_DEFAULT"
triton_poi_fused_cat_103:
.text.triton_poi_fused_cat_103:
[----:B------:R-:W0:Y:S01]  /*0000*/  LDC R1, c[0x0][0x28] ;  /* 0x00000a00ff017b82 */ /* 0x000e220000000800 */
[----:B------:R-:W1:Y:S07]  /*0010*/  S2R R0, SR_TID.X ;  /* 0x0000000000007919 */ /* 0x000e6e0000002100 */
[----:B------:R-:W2:Y:S01]  /*0020*/  LDC.64 R8, c[0x0][0x210] ;  /* 0x00008400ff087b82 */ /* 0x000ea20000000a00 */
[----:B------:R-:W-:Y:S01]  /*0030*/  CS2R R2, SRZ ;  /* 0x0000000000027805 */ /* 0x000fe2000001ff00 */
[----:B------:R-:W-:Y:S01]  /*0040*/  ULDC.64 UR4, c[0x0][0x208] ;  /* 0x0000820000047ab9 */ /* 0x000fe20000000a00 */
[----:B------:R-:W3:Y:S05]  /*0050*/  S2R R7, SR_CTAID.X ;  /* 0x0000000000077919 */ /* 0x000eea0000002500 */
[----:B------:R-:W4:Y:S08]  /*0060*/  LDC.64 R10, c[0x0][0x218] ;  /* 0x00008600ff0a7b82 */ /* 0x000f300000000a00 */
[----:B------:R-:W5:Y:S08]  /*0070*/  LDC.64 R12, c[0x0][0x220] ;  /* 0x00008800ff0c7b82 */ /* 0x000f700000000a00 */
[----:B------:R-:W4:Y:S01]  /*0080*/  LDC.64 R4, c[0x0][0x228] ;  /* 0x00008a00ff047b82 */ /* 0x000f220000000a00 */
[----:B-1----:R-:W-:-:S05]  /*0090*/  IMAD.SHL.U32 R0, R0, 0x2, RZ ;  /* 0x0000000200007824 */ /* 0x002fca00078e00ff */
[----:B------:R-:W-:-:S05]  /*00a0*/  LOP3.LUT R0, R0, 0xfe, RZ, 0xc0, !PT ;  /* 0x000000fe00007812 */ /* 0x000fca00078ec0ff */
[----:B---3--:R-:W-:-:S04]  /*00b0*/  IMAD R7, R7, 0x100, R0 ;  /* 0x0000010007077824 */ /* 0x008fc800078e0200 */
[C---:B--2---:R-:W-:Y:S01]  /*00c0*/  IMAD.WIDE R8, R7.reuse, 0x4, R8 ;  /* 0x0000000407087825 */ /* 0x044fe200078e0208 */
[----:B------:R-:W-:-:S13]  /*00d0*/  ISETP.GE.AND P0, PT, R7, 0x200, PT ;  /* 0x000002000700780c */ /* 0x000fda0003f06270 */
[----:B------:R4:W2:Y:S01]  /*00e0*/  @!P0 LDG.E.64 R2, desc[UR4][R8.64] ;  /* 0x0000000408028981 */ /* 0x0008a2000c1e1b00 */
[----:B------:R-:W-:-:S04]  /*00f0*/  SHF.R.S32.HI R0, RZ, 0x1f, R7 ;  /* 0x0000001fff007819 */ /* 0x000fc80000011407 */
[----:B------:R-:W-:-:S04]  /*0100*/  LEA.HI R0, R0, R7, RZ, 0x7 ;  /* 0x0000000700007211 */ /* 0x000fc800078f38ff */
[----:B------:R-:W-:Y:S02]  /*0110*/  LOP3.LUT R14, R0, 0xffffff80, RZ, 0xc0, !PT ;  /* 0xffffff80000e7812 */ /* 0x000fe400078ec0ff */
[----:B------:R-:W-:Y:S02]  /*0120*/  SHF.R.S32.HI R0, RZ, 0x7, R0 ;  /* 0x00000007ff007819 */ /* 0x000fe40000011400 */
[----:B------:R-:W-:Y:S02]  /*0130*/  IADD3 R15, R7, -R14, RZ ;  /* 0x8000000e070f7210 */ /* 0x000fe40007ffe0ff */
[----:B------:R-:W1:Y:S03]  /*0140*/  LDC.64 R6, c[0x0][0x230] ;  /* 0x00008c00ff067b82 */ /* 0x000e660000000a00 */
[----:B------:R-:W-:-:S04]  /*0150*/  IMAD R15, R0, 0xf80, R15 ;  /* 0x00000f80000f7824 */ /* 0x000fc800078e020f */
[----:B------:R-:W-:Y:S02]  /*0160*/  IMAD.IADD R17, R14, 0x1, R15 ;  /* 0x000000010e117824 */ /* 0x000fe400078e020f */
[----:B----4-:R-:W-:-:S03]  /*0170*/  IMAD.WIDE R8, R15, 0x4, R10 ;  /* 0x000000040f087825 */ /* 0x010fc600078e020a */
[----:B------:R-:W-:Y:S01]  /*0180*/  IADD3 R19, R14, R17, RZ ;  /* 0x000000110e137210 */ /* 0x000fe20007ffe0ff */
[----:B-----5:R-:W-:-:S04]  /*0190*/  IMAD.WIDE R10, R17, 0x4, R12 ;  /* 0x00000004110a7825 */ /* 0x020fc800078e020c */
[----:B0-----:R-:W-:Y:S01]  /*01a0*/  IMAD.WIDE R4, R19, 0x4, R4 ;  /* 0x0000000413047825 */ /* 0x001fe200078e0204 */
[----:B------:R-:W-:-:S05]  /*01b0*/  IADD3 R19, R14, R19, RZ ;  /* 0x000000130e137210 */ /* 0x000fca0007ffe0ff */
[----:B-1----:R-:W-:Y:S01]  /*01c0*/  IMAD.WIDE R6, R19, 0x4, R6 ;  /* 0x0000000413067825 */ /* 0x002fe200078e0206 */
[----:B--2---:R0:W-:Y:S04]  /*01d0*/  @!P0 STG.E.64 desc[UR4][R8.64], R2 ;  /* 0x0000000208008986 */ /* 0x0041e8000c101b04 */
[----:B------:R0:W-:Y:S04]  /*01e0*/  @!P0 STG.E.64 desc[UR4][R10.64], R2 ;  /* 0x000000020a008986 */ /* 0x0001e8000c101b04 */
[----:B------:R0:W-:Y:S02]  /*01f0*/  @!P0 STG.E.64 desc[UR4][R4.64], R2 ;  /* 0x0000000204008986 */ /* 0x0001e4000c101b04 */
[----:B0-----:R-:W-:Y:S05]  /*0200*/  @P0 EXIT ;  /* 0x000000000000094d */ /* 0x001fea0003800000 */
[----:B------:R-:W-:Y:S01]  /*0210*/  STG.E.64 desc[UR4][R6.64], R2 ;  /* 0x0000000206007986 */ /* 0x000fe2000c101b04 */
[----:B------:R-:W-:Y:S05]  /*0220*/  EXIT ;  /* 0x000000000000794d */ /* 0x000fea0003800000 */
.L_x_0:
[----:B------:R-:W-:-:S00]  /*0230*/  BRA `(.L_x_0) ;  /* 0xfffffffc00fc7947 */ /* 0x000fc0000383ffff */
[----:B------:R-:W-:-:S00]  /*0240*/  NOP ;  /* 0x0000000000007918 */ /* 0x000fc00000000000 */
        /* <DEDUP_REMOVED lines=11> */
.L_x_1:


//--------------------- .nv.constant0.triton_poi_fused_cat_103 --------------------------
	.section	.nv.constant0.triton_poi_fused_cat_103,"a",@progbits
	.sectionflags	@""
	.align	4
.nv.constant0.triton_poi_fused_cat_103:
	.zero		572
